//
// Generated by NVIDIA NVVM Compiler
//
// Compiler Build ID: CL-36424714
// Cuda compilation tools, release 13.0, V13.0.88
// Based on NVVM 20.0.0
//

.version 9.0
.target sm_100
.address_size 64

	// .globl	_Z6suma2DPfS_ii

.visible .entry _Z6suma2DPfS_ii(
	.param .u64 .ptr .align 1 _Z6suma2DPfS_ii_param_0,
	.param .u64 .ptr .align 1 _Z6suma2DPfS_ii_param_1,
	.param .u32 _Z6suma2DPfS_ii_param_2,
	.param .u32 _Z6suma2DPfS_ii_param_3
)
{
	.reg .pred 	%p<35>;
	.reg .b16 	%rs<6>;
	.reg .b32 	%r<80>;
	.reg .b32 	%f<26>;
	.reg .b64 	%rd<17>;

	ld.param.u64 	%rd3, [_Z6suma2DPfS_ii_param_0];
	ld.param.u64 	%rd4, [_Z6suma2DPfS_ii_param_1];
	ld.param.u32 	%r24, [_Z6suma2DPfS_ii_param_2];
	ld.param.u32 	%r25, [_Z6suma2DPfS_ii_param_3];
	cvta.to.global.u64 	%rd1, %rd3;
	cvta.to.global.u64 	%rd5, %rd4;
	mov.u32 	%r26, %tid.x;
	mov.u32 	%r27, %tid.y;
	mov.u32 	%r28, %ntid.x;
	mov.u32 	%r29, %ctaid.x;
	mad.lo.s32 	%r30, %r28, %r29, %r26;
	mov.u32 	%r31, %ntid.y;
	mov.u32 	%r32, %ctaid.y;
	mad.lo.s32 	%r33, %r31, %r32, %r27;
	mad.lo.s32 	%r1, %r24, %r33, %r30;
	mul.wide.s32 	%rd6, %r1, 4;
	add.s64 	%rd2, %rd5, %rd6;
	mov.b32 	%r34, 0;
	st.global.u32 	[%rd2], %r34;
	not.b32 	%r35, %r24;
	mul.lo.s32 	%r2, %r25, %r35;
	add.s32 	%r3, %r24, 1;
	mad.lo.s32 	%r36, %r25, %r24, %r25;
	setp.gt.s32 	%p1, %r2, %r36;
	@%p1 bra 	$L__BB0_21;
	div.s32 	%r4, %r1, %r24;
	mul.lo.s32 	%r5, %r24, %r24;
	mul.lo.s32 	%r37, %r3, %r25;
	shl.b32 	%r6, %r37, 1;
	add.s32 	%r77, %r1, %r2;
	neg.s32 	%r79, %r6;
	cvt.u16.u32 	%rs1, %r24;
	shl.b16 	%rs2, %rs1, 1;
	add.s16 	%rs3, %rs2, 2;
	cvt.u16.u32 	%rs4, %r25;
	mul.lo.s16 	%rs5, %rs3, %rs4;
	cvt.u32.u16 	%r38, %rs5;
	and.b32  	%r39, %r38, 2;
	neg.s32 	%r75, %r39;
	mov.f32 	%f23, 0f00000000;
$L__BB0_2:
	.pragma "nounroll";
	setp.lt.s32 	%p2, %r77, 0;
	setp.ge.s32 	%p3, %r77, %r5;
	or.pred  	%p4, %p2, %p3;
	@%p4 bra 	$L__BB0_5;
	div.s32 	%r41, %r77, %r24;
	sub.s32 	%r43, %r41, %r4;
	mad.lo.s32 	%r44, %r43, %r24, %r1;
	sub.s32 	%r45, %r44, %r25;
	setp.lt.s32 	%p5, %r77, %r45;
	add.s32 	%r46, %r44, %r25;
	setp.gt.s32 	%p6, %r77, %r46;
	or.pred  	%p7, %p5, %p6;
	@%p7 bra 	$L__BB0_5;
	mul.wide.u32 	%rd7, %r77, 4;
	add.s64 	%rd8, %rd1, %rd7;
	ld.global.f32 	%f14, [%rd8];
	add.f32 	%f23, %f23, %f14;
	st.global.f32 	[%rd2], %f23;
$L__BB0_5:
	add.s32 	%r77, %r77, 1;
	add.s32 	%r79, %r79, 1;
	add.s32 	%r75, %r75, 1;
	setp.ne.s32 	%p8, %r75, 1;
	@%p8 bra 	$L__BB0_2;
	setp.lt.u32 	%p9, %r6, 3;
	@%p9 bra 	$L__BB0_21;
	add.s32 	%r78, %r77, 3;
$L__BB0_8:
	add.s32 	%r19, %r78, -2;
	add.s32 	%r20, %r78, -3;
	setp.lt.s32 	%p10, %r20, 0;
	setp.ge.s32 	%p11, %r20, %r5;
	or.pred  	%p12, %p10, %p11;
	@%p12 bra 	$L__BB0_11;
	div.s32 	%r48, %r20, %r24;
	sub.s32 	%r50, %r48, %r4;
	mad.lo.s32 	%r51, %r50, %r24, %r1;
	sub.s32 	%r52, %r51, %r25;
	setp.lt.s32 	%p13, %r20, %r52;
	add.s32 	%r53, %r51, %r25;
	setp.gt.s32 	%p14, %r20, %r53;
	or.pred  	%p15, %p13, %p14;
	@%p15 bra 	$L__BB0_11;
	mul.wide.u32 	%rd9, %r20, 4;
	add.s64 	%rd10, %rd1, %rd9;
	ld.global.f32 	%f15, [%rd10];
	add.f32 	%f23, %f23, %f15;
	st.global.f32 	[%rd2], %f23;
$L__BB0_11:
	setp.lt.s32 	%p16, %r19, 0;
	setp.ge.s32 	%p17, %r19, %r5;
	or.pred  	%p18, %p16, %p17;
	@%p18 bra 	$L__BB0_14;
	div.s32 	%r55, %r19, %r24;
	sub.s32 	%r57, %r55, %r4;
	mad.lo.s32 	%r58, %r57, %r24, %r1;
	sub.s32 	%r59, %r58, %r25;
	setp.lt.s32 	%p19, %r19, %r59;
	add.s32 	%r60, %r58, %r25;
	setp.gt.s32 	%p20, %r19, %r60;
	or.pred  	%p21, %p19, %p20;
	@%p21 bra 	$L__BB0_14;
	mul.wide.u32 	%rd11, %r19, 4;
	add.s64 	%rd12, %rd1, %rd11;
	ld.global.f32 	%f16, [%rd12];
	add.f32 	%f23, %f23, %f16;
	st.global.f32 	[%rd2], %f23;
$L__BB0_14:
	add.s32 	%r21, %r19, 1;
	setp.lt.s32 	%p22, %r21, 0;
	setp.ge.s32 	%p23, %r21, %r5;
	or.pred  	%p24, %p22, %p23;
	@%p24 bra 	$L__BB0_17;
	div.s32 	%r62, %r21, %r24;
	sub.s32 	%r64, %r62, %r4;
	mad.lo.s32 	%r65, %r64, %r24, %r1;
	sub.s32 	%r66, %r65, %r25;
	setp.lt.s32 	%p25, %r21, %r66;
	add.s32 	%r67, %r65, %r25;
	setp.gt.s32 	%p26, %r21, %r67;
	or.pred  	%p27, %p25, %p26;
	@%p27 bra 	$L__BB0_17;
	mul.wide.u32 	%rd13, %r21, 4;
	add.s64 	%rd14, %rd1, %rd13;
	ld.global.f32 	%f17, [%rd14];
	add.f32 	%f23, %f23, %f17;
	st.global.f32 	[%rd2], %f23;
$L__BB0_17:
	setp.lt.s32 	%p28, %r78, 0;
	setp.ge.s32 	%p29, %r78, %r5;
	or.pred  	%p30, %p28, %p29;
	@%p30 bra 	$L__BB0_20;
	div.s32 	%r69, %r78, %r24;
	sub.s32 	%r71, %r69, %r4;
	mad.lo.s32 	%r72, %r71, %r24, %r1;
	sub.s32 	%r73, %r72, %r25;
	setp.lt.s32 	%p31, %r78, %r73;
	add.s32 	%r74, %r72, %r25;
	setp.gt.s32 	%p32, %r78, %r74;
	or.pred  	%p33, %p31, %p32;
	@%p33 bra 	$L__BB0_20;
	mul.wide.u32 	%rd15, %r78, 4;
	add.s64 	%rd16, %rd1, %rd15;
	ld.global.f32 	%f18, [%rd16];
	add.f32 	%f23, %f23, %f18;
	st.global.f32 	[%rd2], %f23;
$L__BB0_20:
	add.s32 	%r79, %r79, 4;
	add.s32 	%r78, %r78, 4;
	setp.ne.s32 	%p34, %r79, 1;
	@%p34 bra 	$L__BB0_8;
$L__BB0_21:
	ret;

}


// ===== COMPILED SASS (sm_100) =====

	.target	sm_100

	.elftype	@"ET_EXEC"


//--------------------- .note.nv.tkinfo           --------------------------
	.section	.note.nv.tkinfo,"",@"SHT_NOTE"
	.sectionflags	@"SHF_NOTE_NV_TKINFO"
	.tkinfo
        /*0018*/ 	.word	0x00000002
        /*0030*/ 	.string	""
        /*0030*/ 	.string	"ptxas"
        /*0030*/ 	.string	"Cuda compilation tools, release 13.0, V13.0.88"
        /*0030*/ 	.string	"Build cuda_13.0.r13.0/compiler.36424714_0"
        /*0030*/ 	.string	"-arch sm_100 -m 64 "



//--------------------- .note.nv.cuinfo           --------------------------
	.section	.note.nv.cuinfo,"",@"SHT_NOTE"
	.sectionflags	@"SHF_NOTE_NV_CUINFO"
        /*0018*/ 	.short	0x0002
        /*001a*/ 	.short	0x0064
        /*001c*/ 	.short	0x0082
	.zero		2


//--------------------- .nv.info                  --------------------------
	.section	.nv.info,"",@"SHT_CUDA_INFO"
	.align	4


	//----- nvinfo : EIATTR_REGCOUNT
	.align		4
        /*0000*/ 	.byte	0x04, 0x2f
        /*0002*/ 	.short	(.L_1 - .L_0)
	.align		4
.L_0:
        /*0004*/ 	.word	index@(_Z6suma2DPfS_ii)
        /*0008*/ 	.word	0x0000001a


	//----- nvinfo : EIATTR_FRAME_SIZE
	.align		4
.L_1:
        /*000c*/ 	.byte	0x04, 0x11
        /*000e*/ 	.short	(.L_3 - .L_2)
	.align		4
.L_2:
        /*0010*/ 	.word	index@(_Z6suma2DPfS_ii)
        /*0014*/ 	.word	0x00000000


	//----- nvinfo : EIATTR_MIN_STACK_SIZE
	.align		4
.L_3:
        /*0018*/ 	.byte	0x04, 0x12
        /*001a*/ 	.short	(.L_5 - .L_4)
	.align		4
.L_4:
        /*001c*/ 	.word	index@(_Z6suma2DPfS_ii)
        /*0020*/ 	.word	0x00000000
.L_5:


//--------------------- .nv.compat                --------------------------
	.section	.nv.compat,"",@"SHT_CUDA_COMPAT_INFO"
	.align	4
        /*0000*/ 	.byte	0x02, 0x09, 0x00, 0x00, 0x02, 0x02, 0x01, 0x00, 0x02, 0x05, 0x05, 0x00, 0x03, 0x07, 0x01, 0x01
        /*0010*/ 	.byte	0x02, 0x03, 0x00, 0x00, 0x02, 0x06, 0x01, 0x00, 0x04, 0x0b, 0x08, 0x00, 0x09, 0x00, 0x00, 0x00
        /*0020*/ 	.byte	0x00, 0x00, 0x00, 0x00


//--------------------- .nv.info._Z6suma2DPfS_ii  --------------------------
	.section	.nv.info._Z6suma2DPfS_ii,"",@"SHT_CUDA_INFO"
	.sectionflags	@""
	.align	4


	//----- nvinfo : EIATTR_CUDA_API_VERSION
	.align		4
        /*0000*/ 	.byte	0x04, 0x37
        /*0002*/ 	.short	(.L_7 - .L_6)
.L_6:
        /*0004*/ 	.word	0x00000082


	//----- nvinfo : EIATTR_KPARAM_INFO
	.align		4
.L_7:
        /*0008*/ 	.byte	0x04, 0x17
        /*000a*/ 	.short	(.L_9 - .L_8)
.L_8:
        /*000c*/ 	.word	0x00000000
        /*0010*/ 	.short	0x0003
        /*0012*/ 	.short	0x0014
        /*0014*/ 	.byte	0x00, 0xf0, 0x11, 0x00


	//----- nvinfo : EIATTR_KPARAM_INFO
	.align		4
.L_9:
        /*0018*/ 	.byte	0x04, 0x17
        /*001a*/ 	.short	(.L_11 - .L_10)
.L_10:
        /*001c*/ 	.word	0x00000000
        /*0020*/ 	.short	0x0002
        /*0022*/ 	.short	0x0010
        /*0024*/ 	.byte	0x00, 0xf0, 0x11, 0x00


	//----- nvinfo : EIATTR_KPARAM_INFO
	.align		4
.L_11:
        /*0028*/ 	.byte	0x04, 0x17
        /*002a*/ 	.short	(.L_13 - .L_12)
.L_12:
        /*002c*/ 	.word	0x00000000
        /*0030*/ 	.short	0x0001
        /*0032*/ 	.short	0x0008
        /*0034*/ 	.byte	0x00, 0xf5, 0x21, 0x00


	//----- nvinfo : EIATTR_KPARAM_INFO
	.align		4
.L_13:
        /*0038*/ 	.byte	0x04, 0x17
        /*003a*/ 	.short	(.L_15 - .L_14)
.L_14:
        /*003c*/ 	.word	0x00000000
        /*0040*/ 	.short	0x0000
        /*0042*/ 	.short	0x0000
        /*0044*/ 	.byte	0x00, 0xf5, 0x21, 0x00


	//----- nvinfo : EIATTR_SPARSE_MMA_MASK
	.align		4
.L_15:
        /*0048*/ 	.byte	0x03, 0x50
        /*004a*/ 	.short	0x0000


	//----- nvinfo : EIATTR_MAXREG_COUNT
	.align		4
        /*004c*/ 	.byte	0x03, 0x1b
        /*004e*/ 	.short	0x00ff


	//----- nvinfo : EIATTR_MERCURY_ISA_VERSION
	.align		4
        /*0050*/ 	.byte	0x03, 0x5f
        /*0052*/ 	.short	0x0101


	//----- nvinfo : EIATTR_VRC_CTA_INIT_COUNT
	.align		4
        /*0054*/ 	.byte	0x02, 0x4a
	.zero		1
	.zero		1


	//----- nvinfo : EIATTR_EXIT_INSTR_OFFSETS
	.align		4
        /*0058*/ 	.byte	0x04, 0x1c
        /*005a*/ 	.short	(.L_17 - .L_16)


	//   ....[0]....
.L_16:
        /*005c*/ 	.word	0x00000130


	//   ....[1]....
        /*0060*/ 	.word	0x000006c0


	//   ....[2]....
        /*0064*/ 	.word	0x00001150


	//----- nvinfo : EIATTR_CRS_STACK_SIZE
	.align		4
.L_17:
        /*0068*/ 	.byte	0x04, 0x1e
        /*006a*/ 	.short	(.L_19 - .L_18)
.L_18:
        /*006c*/ 	.word	0x00000000


	//----- nvinfo : EIATTR_CBANK_PARAM_SIZE
	.align		4
.L_19:
        /*0070*/ 	.byte	0x03, 0x19
        /*0072*/ 	.short	0x0018


	//----- nvinfo : EIATTR_PARAM_CBANK
	.align		4
        /*0074*/ 	.byte	0x04, 0x0a
        /*0076*/ 	.short	(.L_21 - .L_20)
	.align		4
.L_20:
        /*0078*/ 	.word	index@(.nv.constant0._Z6suma2DPfS_ii)
        /*007c*/ 	.short	0x0380
        /*007e*/ 	.short	0x0018


	//----- nvinfo : EIATTR_SW_WAR
	.align		4
.L_21:
        /*0080*/ 	.byte	0x04, 0x36
        /*0082*/ 	.short	(.L_23 - .L_22)
.L_22:
        /*0084*/ 	.word	0x00000008
.L_23:


//--------------------- .nv.callgraph             --------------------------
	.section	.nv.callgraph,"",@"SHT_CUDA_CALLGRAPH"
	.align	4
	.sectionentsize	8
	.align		4
        /*0000*/ 	.word	0x00000000
	.align		4
        /*0004*/ 	.word	0xffffffff
	.align		4
        /*0008*/ 	.word	0x00000000
	.align		4
        /*000c*/ 	.word	0xfffffffe
	.align		4
        /*0010*/ 	.word	0x00000000
	.align		4
        /*0014*/ 	.word	0xfffffffd
	.align		4
        /*0018*/ 	.word	0x00000000
	.align		4
        /*001c*/ 	.word	0xfffffffc


//--------------------- .text._Z6suma2DPfS_ii     --------------------------
	.section	.text._Z6suma2DPfS_ii,"ax",@progbits
	.align	128
        .global         _Z6suma2DPfS_ii
        .type           _Z6suma2DPfS_ii,@function
        .size           _Z6suma2DPfS_ii,(.L_x_13 - _Z6suma2DPfS_ii)
        .other          _Z6suma2DPfS_ii,@"STO_CUDA_ENTRY STV_DEFAULT"
_Z6suma2DPfS_ii:
.text._Z6suma2DPfS_ii:
[----:B------:R-:W-:Y:S01]  /*0000*/  LDC R1, c[0x0][0x37c] ;  /* 0x0000df00ff017b82 */ /* 0x000fe20000000800 */
[----:B------:R-:W0:Y:S07]  /*0010*/  S2R R4, SR_TID.Y ;  /* 0x0000000000047919 */ /* 0x000e2e0000002200 */
[----:B------:R-:W1:Y:S01]  /*0020*/  LDC.64 R8, c[0x0][0x390] ;  /* 0x0000e400ff087b82 */ /* 0x000e620000000a00 */
[----:B------:R-:W2:Y:S01]  /*0030*/  LDCU UR4, c[0x0][0x360] ;  /* 0x00006c00ff0477ac */ /* 0x000ea20008000800 */
[----:B------:R-:W0:Y:S01]  /*0040*/  S2R R7, SR_CTAID.Y ;  /* 0x0000000000077919 */ /* 0x000e220000002600 */
[----:B------:R-:W0:Y:S01]  /*0050*/  LDCU UR5, c[0x0][0x364] ;  /* 0x00006c80ff0577ac */ /* 0x000e220008000800 */
[----:B------:R-:W2:Y:S04]  /*0060*/  S2R R5, SR_TID.X ;  /* 0x0000000000057919 */ /* 0x000ea80000002100 */
[----:B------:R-:W3:Y:S01]  /*0070*/  LDC.64 R2, c[0x0][0x388] ;  /* 0x0000e200ff027b82 */ /* 0x000ee20000000a00 */
[----:B------:R-:W4:Y:S01]  /*0080*/  LDCU.64 UR8, c[0x0][0x358] ;  /* 0x00006b00ff0877ac */ /* 0x000f220008000a00 */
[----:B------:R-:W2:Y:S01]  /*0090*/  S2R R6, SR_CTAID.X ;  /* 0x0000000000067919 */ /* 0x000ea20000002500 */
[----:B-1----:R-:W-:-:S05]  /*00a0*/  LOP3.LUT R0, RZ, R8, RZ, 0x33, !PT ;  /* 0x00000008ff007212 */ /* 0x002fca00078e33ff */
[-C--:B------:R-:W-:Y:S02]  /*00b0*/  IMAD R12, R0, R9.reuse, RZ ;  /* 0x00000009000c7224 */ /* 0x080fe400078e02ff */
[----:B0-----:R-:W-:Y:S02]  /*00c0*/  IMAD R4, R7, UR5, R4 ;  /* 0x0000000507047c24 */ /* 0x001fe4000f8e0204 */
[----:B------:R-:W-:-:S05]  /*00d0*/  IMAD R7, R8, R9, R9 ;  /* 0x0000000908077224 */ /* 0x000fca00078e0209 */
[----:B------:R-:W-:Y:S01]  /*00e0*/  ISETP.GT.AND P0, PT, R12, R7, PT ;  /* 0x000000070c00720c */ /* 0x000fe20003f04270 */
[----:B--2---:R-:W-:-:S04]  /*00f0*/  IMAD R5, R6, UR4, R5 ;  /* 0x0000000406057c24 */ /* 0x004fc8000f8e0205 */
[----:B------:R-:W-:-:S04]  /*0100*/  IMAD R5, R4, R8, R5 ;  /* 0x0000000804057224 */ /* 0x000fc800078e0205 */
[----:B---3--:R-:W-:-:S05]  /*0110*/  IMAD.WIDE R2, R5, 0x4, R2 ;  /* 0x0000000405027825 */ /* 0x008fca00078e0202 */
[----:B----4-:R0:W-:Y:S01]  /*0120*/  STG.E desc[UR8][R2.64], RZ ;  /* 0x000000ff02007986 */ /* 0x0101e2000c101908 */
[----:B------:R-:W-:Y:S05]  /*0130*/  @P0 EXIT ;  /* 0x000000000000094d */ /* 0x000fea0003800000 */
[----:B------:R-:W-:Y:S01]  /*0140*/  IABS R13, R8 ;  /* 0x00000008000d7213 */ /* 0x000fe20000000000 */
[----:B------:R-:W1:Y:S03]  /*0150*/  LDCU.U16 UR4, c[0x0][0x390] ;  /* 0x00007200ff0477ac */ /* 0x000e660008000400 */
[----:B------:R-:W2:Y:S01]  /*0160*/  I2F.RP R4, R13 ;  /* 0x0000000d00047306 */ /* 0x000ea20000209400 */
[----:B------:R-:W3:Y:S07]  /*0170*/  LDCU.U16 UR5, c[0x0][0x394] ;  /* 0x00007280ff0577ac */ /* 0x000eee0008000400 */
[----:B--2---:R-:W2:Y:S01]  /*0180*/  MUFU.RCP R4, R4 ;  /* 0x0000000400047308 */ /* 0x004ea20000001000 */
[----:B-1----:R-:W-:-:S02]  /*0190*/  ULEA UR4, UR4, 0x2, 0x1 ;  /* 0x0000000204047891 */ /* 0x002fc4000f8e08ff */
[----:B---3--:R-:W-:Y:S02]  /*01a0*/  UPRMT UR5, UR5, 0x9910, URZ ;  /* 0x0000991005057896 */ /* 0x008fe400080000ff */
[----:B------:R-:W-:-:S05]  /*01b0*/  UPRMT UR6, UR4, 0x9910, URZ ;  /* 0x0000991004067896 */ /* 0x000fca00080000ff */
[----:B------:R-:W-:Y:S02]  /*01c0*/  UMOV UR4, UR5 ;  /* 0x0000000500047c82 */ /* 0x000fe40008000000 */
[----:B------:R-:W-:Y:S02]  /*01d0*/  UMOV UR5, UR6 ;  /* 0x0000000600057c82 */ /* 0x000fe40008000000 */
[----:B------:R-:W-:Y:S01]  /*01e0*/  UIMAD UR4, UR4, UR5, URZ ;  /* 0x00000005040472a4 */ /* 0x000fe2000f8e02ff */
[----:B--2---:R-:W-:Y:S01]  /*01f0*/  VIADD R6, R4, 0xffffffe ;  /* 0x0ffffffe04067836 */ /* 0x004fe20000000000 */
[----:B------:R-:W1:Y:S03]  /*0200*/  LDCU UR5, c[0x0][0x394] ;  /* 0x00007280ff0577ac */ /* 0x000e660008000800 */
[----:B------:R2:W3:Y:S01]  /*0210*/  F2I.FTZ.U32.TRUNC.NTZ R7, R6 ;  /* 0x0000000600077305 */ /* 0x0004e2000021f000 */
[----:B------:R-:W-:-:S04]  /*0220*/  ULOP3.LUT UR4, UR4, 0x2, URZ, 0xc0, !UPT ;  /* 0x0000000204047892 */ /* 0x000fc8000f8ec0ff */
[----:B------:R-:W-:Y:S01]  /*0230*/  UIADD3 UR4, UPT, UPT, -UR4, URZ, URZ ;  /* 0x000000ff04047290 */ /* 0x000fe2000fffe1ff */
[----:B--2---:R-:W-:Y:S02]  /*0240*/  HFMA2 R6, -RZ, RZ, 0, 0 ;  /* 0x00000000ff067431 */ /* 0x004fe400000001ff */
[----:B---3--:R-:W-:-:S04]  /*0250*/  IMAD.MOV R10, RZ, RZ, -R7 ;  /* 0x000000ffff0a7224 */ /* 0x008fc800078e0a07 */
[----:B------:R-:W-:Y:S01]  /*0260*/  IMAD R11, R10, R13, RZ ;  /* 0x0000000d0a0b7224 */ /* 0x000fe200078e02ff */
[----:B------:R-:W-:-:S03]  /*0270*/  IABS R10, R5 ;  /* 0x00000005000a7213 */ /* 0x000fc60000000000 */
[----:B------:R-:W-:-:S06]  /*0280*/  IMAD.HI.U32 R7, R7, R11, R6 ;  /* 0x0000000b07077227 */ /* 0x000fcc00078e0006 */
[----:B------:R-:W-:Y:S02]  /*0290*/  IMAD.HI.U32 R11, R7, R10, RZ ;  /* 0x0000000a070b7227 */ /* 0x000fe400078e00ff */
[----:B------:R-:W2:Y:S02]  /*02a0*/  LDC.64 R6, c[0x0][0x380] ;  /* 0x0000e000ff067b82 */ /* 0x000ea40000000a00 */
[----:B------:R-:W-:-:S04]  /*02b0*/  IMAD.MOV R4, RZ, RZ, -R11 ;  /* 0x000000ffff047224 */ /* 0x000fc800078e0a0b */
[C---:B------:R-:W-:Y:S02]  /*02c0*/  IMAD R4, R13.reuse, R4, R10 ;  /* 0x000000040d047224 */ /* 0x040fe400078e020a */
[----:B------:R-:W3:Y:S03]  /*02d0*/  LDC R10, c[0x0][0x390] ;  /* 0x0000e400ff0a7b82 */ /* 0x000ee60000000800 */
[----:B------:R-:W-:-:S13]  /*02e0*/  ISETP.GT.U32.AND P1, PT, R13, R4, PT ;  /* 0x000000040d00720c */ /* 0x000fda0003f24070 */
[----:B------:R-:W-:Y:S02]  /*02f0*/  @!P1 IMAD.IADD R4, R4, 0x1, -R13 ;  /* 0x0000000104049824 */ /* 0x000fe400078e0a0d */
[----:B------:R-:W-:-:S03]  /*0300*/  @!P1 VIADD R11, R11, 0x1 ;  /* 0x000000010b0b9836 */ /* 0x000fc60000000000 */
[----:B------:R-:W-:Y:S02]  /*0310*/  ISETP.GE.U32.AND P0, PT, R4, R13, PT ;  /* 0x0000000d0400720c */ /* 0x000fe40003f06070 */
[----:B------:R-:W-:-:S04]  /*0320*/  LOP3.LUT R4, R5, R8, RZ, 0x3c, !PT ;  /* 0x0000000805047212 */ /* 0x000fc800078e3cff */
[----:B------:R-:W-:Y:S02]  /*0330*/  ISETP.GE.AND P2, PT, R4, RZ, PT ;  /* 0x000000ff0400720c */ /* 0x000fe40003f46270 */
[----:B------:R-:W-:-:S05]  /*0340*/  IADD3 R4, PT, PT, R8, 0x1, RZ ;  /* 0x0000000108047810 */ /* 0x000fca0007ffe0ff */
[----:B------:R-:W-:Y:S01]  /*0350*/  @P0 VIADD R11, R11, 0x1 ;  /* 0x000000010b0b0836 */ /* 0x000fe20000000000 */
[----:B------:R-:W-:Y:S01]  /*0360*/  ISETP.NE.AND P0, PT, R8, RZ, PT ;  /* 0x000000ff0800720c */ /* 0x000fe20003f05270 */
[----:B------:R-:W-:Y:S02]  /*0370*/  IMAD R13, R4, R9, RZ ;  /* 0x00000009040d7224 */ /* 0x000fe400078e02ff */
[----:B------:R-:W-:Y:S02]  /*0380*/  HFMA2 R9, -RZ, RZ, 0, 0 ;  /* 0x00000000ff097431 */ /* 0x000fe400000001ff */
[----:B------:R-:W-:Y:S01]  /*0390*/  IMAD R4, R8, R8, RZ ;  /* 0x0000000808047224 */ /* 0x000fe200078e02ff */
[----:B------:R-:W-:Y:S01]  /*03a0*/  @!P2 IADD3 R11, PT, PT, -R11, RZ, RZ ;  /* 0x000000ff0b0ba210 */ /* 0x000fe20007ffe1ff */
[----:B------:R-:W-:-:S03]  /*03b0*/  IMAD.SHL.U32 R13, R13, 0x2, RZ ;  /* 0x000000020d0d7824 */ /* 0x000fc600078e00ff */
[----:B------:R-:W-:Y:S01]  /*03c0*/  SEL R0, R0, R11, !P0 ;  /* 0x0000000b00007207 */ /* 0x000fe20004000000 */
[----:B------:R-:W-:Y:S02]  /*03d0*/  IMAD.IADD R11, R5, 0x1, R12 ;  /* 0x00000001050b7824 */ /* 0x000fe400078e020c */
[----:B-123--:R-:W-:-:S07]  /*03e0*/  IMAD.MOV R18, RZ, RZ, -R13 ;  /* 0x000000ffff127224 */ /* 0x00efce00078e0a0d */
.L_x_2:
[C---:B------:R-:W-:Y:S01]  /*03f0*/  ISETP.GE.AND P0, PT, R11.reuse, R4, PT ;  /* 0x000000040b00720c */ /* 0x040fe20003f06270 */
[----:B------:R-:W-:Y:S01]  /*0400*/  UIADD3 UR4, UPT, UPT, UR4, 0x1, URZ ;  /* 0x0000000104047890 */ /* 0x000fe2000fffe0ff */
[----:B------:R-:W-:Y:S02]  /*0410*/  BSSY.RECONVERGENT B0, `(.L_x_0) ;  /* 0x0000026000007945 */ /* 0x000fe40003800200 */
[----:B------:R-:W-:Y:S01]  /*0420*/  ISETP.LT.OR P0, PT, R11, RZ, P0 ;  /* 0x000000ff0b00720c */ /* 0x000fe20000701670 */
[----:B------:R-:W-:-:S12]  /*0430*/  UISETP.NE.AND UP0, UPT, UR4, 0x1, UPT ;  /* 0x000000010400788c */ /* 0x000fd8000bf05270 */
[----:B-1----:R-:W-:Y:S05]  /*0440*/  @P0 BRA `(.L_x_1) ;  /* 0x0000000000880947 */ /* 0x002fea0003800000 */
[----:B------:R-:W-:Y:S02]  /*0450*/  IABS R17, R10 ;  /* 0x0000000a00117213 */ /* 0x000fe40000000000 */
[----:B------:R-:W-:Y:S02]  /*0460*/  IABS R12, R11 ;  /* 0x0000000b000c7213 */ /* 0x000fe40000000000 */
[----:B------:R-:W1:Y:S08]  /*0470*/  I2F.RP R16, R17 ;  /* 0x0000001100107306 */ /* 0x000e700000209400 */
[----:B-1----:R-:W1:Y:S02]  /*0480*/  MUFU.RCP R16, R16 ;  /* 0x0000001000107308 */ /* 0x002e640000001000 */
[----:B-1----:R-:W-:-:S06]  /*0490*/  VIADD R14, R16, 0xffffffe ;  /* 0x0ffffffe100e7836 */ /* 0x002fcc0000000000 */
[----:B------:R1:W2:Y:S02]  /*04a0*/  F2I.FTZ.U32.TRUNC.NTZ R15, R14 ;  /* 0x0000000e000f7305 */ /* 0x0002a4000021f000 */
[----:B-1----:R-:W-:Y:S01]  /*04b0*/  IMAD.MOV.U32 R14, RZ, RZ, RZ ;  /* 0x000000ffff0e7224 */ /* 0x002fe200078e00ff */
[----:B--2---:R-:W-:-:S05]  /*04c0*/  IADD3 R8, PT, PT, RZ, -R15, RZ ;  /* 0x8000000fff087210 */ /* 0x004fca0007ffe0ff */
[----:B------:R-:W-:-:S04]  /*04d0*/  IMAD R19, R8, R17, RZ ;  /* 0x0000001108137224 */ /* 0x000fc800078e02ff */
[----:B------:R-:W-:-:S06]  /*04e0*/  IMAD.HI.U32 R19, R15, R19, R14 ;  /* 0x000000130f137227 */ /* 0x000fcc00078e000e */
[----:B------:R-:W-:-:S04]  /*04f0*/  IMAD.HI.U32 R8, R19, R12, RZ ;  /* 0x0000000c13087227 */ /* 0x000fc800078e00ff */
[----:B------:R-:W-:-:S04]  /*0500*/  IMAD.MOV R15, RZ, RZ, -R8 ;  /* 0x000000ffff0f7224 */ /* 0x000fc800078e0a08 */
[----:B------:R-:W-:-:S05]  /*0510*/  IMAD R12, R17, R15, R12 ;  /* 0x0000000f110c7224 */ /* 0x000fca00078e020c */
[----:B------:R-:W-:-:S13]  /*0520*/  ISETP.GT.U32.AND P1, PT, R17, R12, PT ;  /* 0x0000000c1100720c */ /* 0x000fda0003f24070 */
[-C--:B------:R-:W-:Y:S01]  /*0530*/  @!P1 IADD3 R12, PT, PT, R12, -R17.reuse, RZ ;  /* 0x800000110c0c9210 */ /* 0x080fe20007ffe0ff */
[----:B------:R-:W-:Y:S01]  /*0540*/  @!P1 VIADD R8, R8, 0x1 ;  /* 0x0000000108089836 */ /* 0x000fe20000000000 */
[----:B------:R-:W-:Y:S02]  /*0550*/  ISETP.NE.AND P1, PT, R10, RZ, PT ;  /* 0x000000ff0a00720c */ /* 0x000fe40003f25270 */
[----:B------:R-:W-:Y:S02]  /*0560*/  ISETP.GE.U32.AND P0, PT, R12, R17, PT ;  /* 0x000000110c00720c */ /* 0x000fe40003f06070 */
[----:B------:R-:W-:-:S04]  /*0570*/  LOP3.LUT R12, R11, R10, RZ, 0x3c, !PT ;  /* 0x0000000a0b0c7212 */ /* 0x000fc800078e3cff */
[----:B------:R-:W-:-:S07]  /*0580*/  ISETP.GE.AND P2, PT, R12, RZ, PT ;  /* 0x000000ff0c00720c */ /* 0x000fce0003f46270 */
[----:B------:R-:W-:-:S06]  /*0590*/  @P0 VIADD R8, R8, 0x1 ;  /* 0x0000000108080836 */ /* 0x000fcc0000000000 */
[----:B------:R-:W-:Y:S02]  /*05a0*/  @!P2 IADD3 R8, PT, PT, -R8, RZ, RZ ;  /* 0x000000ff0808a210 */ /* 0x000fe40007ffe1ff */
[----:B------:R-:W-:-:S05]  /*05b0*/  @!P1 LOP3.LUT R8, RZ, R10, RZ, 0x33, !PT ;  /* 0x0000000aff089212 */ /* 0x000fca00078e33ff */
[----:B------:R-:W-:-:S04]  /*05c0*/  IMAD.IADD R8, R8, 0x1, -R0 ;  /* 0x0000000108087824 */ /* 0x000fc800078e0a00 */
[----:B------:R-:W-:-:S04]  /*05d0*/  IMAD R8, R8, R10, R5 ;  /* 0x0000000a08087224 */ /* 0x000fc800078e0205 */
[C---:B------:R-:W-:Y:S01]  /*05e0*/  VIADD R12, R8.reuse, UR5 ;  /* 0x00000005080c7c36 */ /* 0x040fe20008000000 */
[----:B------:R-:W-:-:S04]  /*05f0*/  IADD3 R8, PT, PT, R8, -UR5, RZ ;  /* 0x8000000508087c10 */ /* 0x000fc8000fffe0ff */
[----:B------:R-:W-:-:S04]  /*0600*/  ISETP.GT.AND P0, PT, R11, R12, PT ;  /* 0x0000000c0b00720c */ /* 0x000fc80003f04270 */
[----:B------:R-:W-:-:S13]  /*0610*/  ISETP.LT.OR P0, PT, R11, R8, P0 ;  /* 0x000000080b00720c */ /* 0x000fda0000701670 */
[----:B------:R-:W-:Y:S05]  /*0620*/  @P0 BRA `(.L_x_1) ;  /* 0x0000000000100947 */ /* 0x000fea0003800000 */
[----:B------:R-:W-:-:S06]  /*0630*/  IMAD.WIDE.U32 R14, R11, 0x4, R6 ;  /* 0x000000040b0e7825 */ /* 0x000fcc00078e0006 */
[----:B------:R-:W2:Y:S02]  /*0640*/  LDG.E R14, desc[UR8][R14.64] ;  /* 0x000000080e0e7981 */ /* 0x000ea4000c1e1900 */
[----:B--2---:R-:W-:-:S05]  /*0650*/  FADD R9, R9, R14 ;  /* 0x0000000e09097221 */ /* 0x004fca0000000000 */
[----:B------:R1:W-:Y:S02]  /*0660*/  STG.E desc[UR8][R2.64], R9 ;  /* 0x0000000902007986 */ /* 0x0003e4000c101908 */
.L_x_1:
[----:B------:R-:W-:Y:S05]  /*0670*/  BSYNC.RECONVERGENT B0 ;  /* 0x0000000000007941 */ /* 0x000fea0003800200 */
.L_x_0:
[----:B------:R-:W-:Y:S02]  /*0680*/  VIADD R18, R18, 0x1 ;  /* 0x0000000112127836 */ /* 0x000fe40000000000 */
[----:B------:R-:W-:Y:S01]  /*0690*/  VIADD R11, R11, 0x1 ;  /* 0x000000010b0b7836 */ /* 0x000fe20000000000 */
[----:B------:R-:W-:Y:S06]  /*06a0*/  BRA.U UP0, `(.L_x_2) ;  /* 0xfffffffd00507547 */ /* 0x000fec000b83ffff */
[----:B------:R-:W-:-:S13]  /*06b0*/  ISETP.GE.U32.AND P0, PT, R13, 0x3, PT ;  /* 0x000000030d00780c */ /* 0x000fda0003f06070 */
[----:B------:R-:W-:Y:S05]  /*06c0*/  @!P0 EXIT ;  /* 0x000000000000894d */ /* 0x000fea0003800000 */
[----:B------:R-:W2:Y:S01]  /*06d0*/  LDC R8, c[0x0][0x390] ;  /* 0x0000e400ff087b82 */ /* 0x000ea20000000800 */
[----:B------:R-:W-:Y:S01]  /*06e0*/  IADD3 R11, PT, PT, R11, 0x3, RZ ;  /* 0x000000030b0b7810 */ /* 0x000fe20007ffe0ff */
[----:B------:R-:W3:Y:S06]  /*06f0*/  LDCU UR4, c[0x0][0x394] ;  /* 0x00007280ff0477ac */ /* 0x000eec0008000800 */
[----:B------:R-:W4:Y:S02]  /*0700*/  LDC.64 R6, c[0x0][0x380] ;  /* 0x0000e000ff067b82 */ /* 0x000f240000000a00 */
.L_x_11:
[C---:B------:R-:W-:Y:S01]  /*0710*/  VIADD R19, R11.reuse, 0xfffffffd ;  /* 0xfffffffd0b137836 */ /* 0x040fe20000000000 */
[C---:B------:R-:W-:Y:S01]  /*0720*/  IADD3 R15, PT, PT, R11.reuse, -0x2, RZ ;  /* 0xfffffffe0b0f7810 */ /* 0x040fe20007ffe0ff */
[C---:B------:R-:W-:Y:S01]  /*0730*/  VIADD R13, R11.reuse, 0xffffffff ;  /* 0xffffffff0b0d7836 */ /* 0x040fe20000000000 */
[-C--:B------:R-:W-:Y:S01]  /*0740*/  ISETP.GE.AND P0, PT, R11, R4.reuse, PT ;  /* 0x000000040b00720c */ /* 0x080fe20003f06270 */
[----:B------:R-:W-:Y:S01]  /*0750*/  VIADD R18, R18, 0x4 ;  /* 0x0000000412127836 */ /* 0x000fe20000000000 */
[-C--:B------:R-:W-:Y:S01]  /*0760*/  ISETP.GE.AND P1, PT, R19, R4.reuse, PT ;  /* 0x000000041300720c */ /* 0x080fe20003f26270 */
[----:B------:R-:W-:Y:S01]  /*0770*/  BSSY.RECONVERGENT B0, `(.L_x_3) ;  /* 0x000002b000007945 */ /* 0x000fe20003800200 */
[-C--:B------:R-:W-:Y:S02]  /*0780*/  ISETP.GE.AND P5, PT, R15, R4.reuse, PT ;  /* 0x000000040f00720c */ /* 0x080fe40003fa6270 */
[----:B------:R-:W-:Y:S02]  /*0790*/  ISETP.LT.OR P3, PT, R19, RZ, P1 ;  /* 0x000000ff1300720c */ /* 0x000fe40000f61670 */
[----:B------:R-:W-:-:S02]  /*07a0*/  ISETP.GE.AND P2, PT, R13, R4, PT ;  /* 0x000000040d00720c */ /* 0x000fc40003f46270 */
[----:B------:R-:W-:Y:S02]  /*07b0*/  ISETP.NE.AND P4, PT, R18, 0x1, PT ;  /* 0x000000011200780c */ /* 0x000fe40003f85270 */
[----:B------:R-:W-:Y:S02]  /*07c0*/  ISETP.LT.OR P0, PT, R11, RZ, P0 ;  /* 0x000000ff0b00720c */ /* 0x000fe40000701670 */
[----:B------:R-:W-:Y:S02]  /*07d0*/  ISETP.LT.OR P1, PT, R15, RZ, P5 ;  /* 0x000000ff0f00720c */ /* 0x000fe40002f21670 */
[----:B------:R-:W-:-:S03]  /*07e0*/  ISETP.LT.OR P2, PT, R13, RZ, P2 ;  /* 0x000000ff0d00720c */ /* 0x000fc60001741670 */
[----:B---3--:R-:W-:Y:S10]  /*07f0*/  @P3 BRA `(.L_x_4) ;  /* 0x0000000000883947 */ /* 0x008ff40003800000 */
[----:B--2---:R-:W-:Y:S02]  /*0800*/  IABS R21, R8 ;  /* 0x0000000800157213 */ /* 0x004fe40000000000 */
[----:B------:R-:W-:Y:S02]  /*0810*/  IABS R12, R19 ;  /* 0x00000013000c7213 */ /* 0x000fe40000000000 */
[----:B------:R-:W2:Y:S08]  /*0820*/  I2F.RP R14, R21 ;  /* 0x00000015000e7306 */ /* 0x000eb00000209400 */
[----:B--2---:R-:W2:Y:S02]  /*0830*/  MUFU.RCP R14, R14 ;  /* 0x0000000e000e7308 */ /* 0x004ea40000001000 */
[----:B--2---:R-:W-:-:S06]  /*0840*/  VIADD R16, R14, 0xffffffe ;  /* 0x0ffffffe0e107836 */ /* 0x004fcc0000000000 */
[----:B------:R2:W5:Y:S02]  /*0850*/  F2I.FTZ.U32.TRUNC.NTZ R17, R16 ;  /* 0x0000001000117305 */ /* 0x000564000021f000 */
[----:B--2---:R-:W-:Y:S01]  /*0860*/  IMAD.MOV.U32 R16, RZ, RZ, RZ ;  /* 0x000000ffff107224 */ /* 0x004fe200078e00ff */
[----:B-----5:R-:W-:-:S05]  /*0870*/  IADD3 R10, PT, PT, RZ, -R17, RZ ;  /* 0x80000011ff0a7210 */ /* 0x020fca0007ffe0ff */
        /* <DEDUP_REMOVED lines=17> */
[C---:B---3--:R-:W-:Y:S01]  /*0990*/  VIADD R12, R10.reuse, UR4 ;  /* 0x000000040a0c7c36 */ /* 0x048fe20008000000 */
[----:B------:R-:W-:-:S04]  /*09a0*/  IADD3 R10, PT, PT, R10, -UR4, RZ ;  /* 0x800000040a0a7c10 */ /* 0x000fc8000fffe0ff */
[----:B------:R-:W-:-:S04]  /*09b0*/  ISETP.GT.AND P3, PT, R19, R12, PT ;  /* 0x0000000c1300720c */ /* 0x000fc80003f64270 */
[----:B------:R-:W-:-:S13]  /*09c0*/  ISETP.LT.OR P3, PT, R19, R10, P3 ;  /* 0x0000000a1300720c */ /* 0x000fda0001f61670 */
[----:B------:R-:W-:Y:S05]  /*09d0*/  @P3 BRA `(.L_x_4) ;  /* 0x0000000000103947 */ /* 0x000fea0003800000 */
[----:B----4-:R-:W-:-:S06]  /*09e0*/  IMAD.WIDE.U32 R16, R19, 0x4, R6 ;  /* 0x0000000413107825 */ /* 0x010fcc00078e0006 */
[----:B------:R-:W1:Y:S02]  /*09f0*/  LDG.E R16, desc[UR8][R16.64] ;  /* 0x0000000810107981 */ /* 0x000e64000c1e1900 */
[----:B-1----:R-:W-:-:S05]  /*0a00*/  FADD R9, R9, R16 ;  /* 0x0000001009097221 */ /* 0x002fca0000000000 */
[----:B------:R1:W-:Y:S02]  /*0a10*/  STG.E desc[UR8][R2.64], R9 ;  /* 0x0000000902007986 */ /* 0x0003e4000c101908 */
.L_x_4:
[----:B---3--:R-:W-:Y:S05]  /*0a20*/  BSYNC.RECONVERGENT B0 ;  /* 0x0000000000007941 */ /* 0x008fea0003800200 */
.L_x_3:
[----:B------:R-:W-:Y:S04]  /*0a30*/  BSSY.RECONVERGENT B0, `(.L_x_5) ;  /* 0x0000024000007945 */ /* 0x000fe80003800200 */
[----:B------:R-:W-:Y:S05]  /*0a40*/  @P1 BRA `(.L_x_6) ;  /* 0x0000000000881947 */ /* 0x000fea0003800000 */
[----:B--2---:R-:W-:Y:S02]  /*0a50*/  IABS R19, R8 ;  /* 0x0000000800137213 */ /* 0x004fe40000000000 */
[----:B------:R-:W-:Y:S02]  /*0a60*/  IABS R12, R15 ;  /* 0x0000000f000c7213 */ /* 0x000fe40000000000 */
[----:B------:R-:W2:Y:S08]  /*0a70*/  I2F.RP R14, R19 ;  /* 0x00000013000e7306 */ /* 0x000eb00000209400 */
[----:B--2---:R-:W2:Y:S02]  /*0a80*/  MUFU.RCP R14, R14 ;  /* 0x0000000e000e7308 */ /* 0x004ea40000001000 */
[----:B--2---:R-:W-:-:S06]  /*0a90*/  VIADD R16, R14, 0xffffffe ;  /* 0x0ffffffe0e107836 */ /* 0x004fcc0000000000 */
[----:B------:R2:W3:Y:S02]  /*0aa0*/  F2I.FTZ.U32.TRUNC.NTZ R17, R16 ;  /* 0x0000001000117305 */ /* 0x0004e4000021f000 */
[----:B--2---:R-:W-:Y:S01]  /*0ab0*/  MOV R16, RZ ;  /* 0x000000ff00107202 */ /* 0x004fe20000000f00 */
[----:B---3--:R-:W-:-:S04]  /*0ac0*/  IMAD.MOV R10, RZ, RZ, -R17 ;  /* 0x000000ffff0a7224 */ /* 0x008fc800078e0a11 */
[----:B------:R-:W-:-:S04]  /*0ad0*/  IMAD R21, R10, R19, RZ ;  /* 0x000000130a157224 */ /* 0x000fc800078e02ff */
[----:B------:R-:W-:-:S06]  /*0ae0*/  IMAD.HI.U32 R21, R17, R21, R16 ;  /* 0x0000001511157227 */ /* 0x000fcc00078e0010 */
[----:B------:R-:W-:-:S04]  /*0af0*/  IMAD.HI.U32 R10, R21, R12, RZ ;  /* 0x0000000c150a7227 */ /* 0x000fc800078e00ff */
[----:B------:R-:W-:-:S04]  /*0b00*/  IMAD.MOV R17, RZ, RZ, -R10 ;  /* 0x000000ffff117224 */ /* 0x000fc800078e0a0a */
[----:B------:R-:W-:-:S05]  /*0b10*/  IMAD R12, R19, R17, R12 ;  /* 0x00000011130c7224 */ /* 0x000fca00078e020c */
[----:B------:R-:W-:-:S13]  /*0b20*/  ISETP.GT.U32.AND P3, PT, R19, R12, PT ;  /* 0x0000000c1300720c */ /* 0x000fda0003f64070 */
[----:B------:R-:W-:Y:S01]  /*0b30*/  @!P3 IMAD.IADD R12, R12, 0x1, -R19 ;  /* 0x000000010c0cb824 */ /* 0x000fe200078e0a13 */
[----:B------:R-:W-:Y:S02]  /*0b40*/  @!P3 IADD3 R10, PT, PT, R10, 0x1, RZ ;  /* 0x000000010a0ab810 */ /* 0x000fe40007ffe0ff */
[----:B------:R-:W-:Y:S02]  /*0b50*/  ISETP.NE.AND P3, PT, R8, RZ, PT ;  /* 0x000000ff0800720c */ /* 0x000fe40003f65270 */
[----:B------:R-:W-:Y:S02]  /*0b60*/  ISETP.GE.U32.AND P1, PT, R12, R19, PT ;  /* 0x000000130c00720c */ /* 0x000fe40003f26070 */
[----:B------:R-:W-:-:S04]  /*0b70*/  LOP3.LUT R12, R15, R8, RZ, 0x3c, !PT ;  /* 0x000000080f0c7212 */ /* 0x000fc800078e3cff */
[----:B------:R-:W-:-:S07]  /*0b80*/  ISETP.GE.AND P5, PT, R12, RZ, PT ;  /* 0x000000ff0c00720c */ /* 0x000fce0003fa6270 */
[----:B------:R-:W-:-:S06]  /*0b90*/  @P1 VIADD R10, R10, 0x1 ;  /* 0x000000010a0a1836 */ /* 0x000fcc0000000000 */
[----:B------:R-:W-:Y:S01]  /*0ba0*/  @!P5 IMAD.MOV R10, RZ, RZ, -R10 ;  /* 0x000000ffff0ad224 */ /* 0x000fe200078e0a0a */
[----:B------:R-:W-:-:S04]  /*0bb0*/  @!P3 LOP3.LUT R10, RZ, R8, RZ, 0x33, !PT ;  /* 0x00000008ff0ab212 */ /* 0x000fc800078e33ff */
[----:B------:R-:W-:-:S05]  /*0bc0*/  IADD3 R10, PT, PT, -R0, R10, RZ ;  /* 0x0000000a000a7210 */ /* 0x000fca0007ffe1ff */
[----:B------:R-:W-:-:S04]  /*0bd0*/  IMAD R10, R10, R8, R5 ;  /* 0x000000080a0a7224 */ /* 0x000fc800078e0205 */
[C---:B------:R-:W-:Y:S02]  /*0be0*/  VIADD R12, R10.reuse, UR4 ;  /* 0x000000040a0c7c36 */ /* 0x040fe40008000000 */
[----:B------:R-:W-:-:S03]  /*0bf0*/  VIADD R10, R10, -UR4 ;  /* 0x800000040a0a7c36 */ /* 0x000fc60008000000 */
[----:B------:R-:W-:-:S04]  /*0c00*/  ISETP.GT.AND P1, PT, R15, R12, PT ;  /* 0x0000000c0f00720c */ /* 0x000fc80003f24270 */
[----:B------:R-:W-:-:S13]  /*0c10*/  ISETP.LT.OR P1, PT, R15, R10, P1 ;  /* 0x0000000a0f00720c */ /* 0x000fda0000f21670 */
[----:B------:R-:W-:Y:S05]  /*0c20*/  @P1 BRA `(.L_x_6) ;  /* 0x0000000000101947 */ /* 0x000fea0003800000 */
[----:B----4-:R-:W-:-:S06]  /*0c30*/  IMAD.WIDE.U32 R14, R15, 0x4, R6 ;  /* 0x000000040f0e7825 */ /* 0x010fcc00078e0006 */
[----:B------:R-:W1:Y:S02]  /*0c40*/  LDG.E R14, desc[UR8][R14.64] ;  /* 0x000000080e0e7981 */ /* 0x000e64000c1e1900 */
[----:B-1----:R-:W-:-:S05]  /*0c50*/  FADD R9, R9, R14 ;  /* 0x0000000e09097221 */ /* 0x002fca0000000000 */
[----:B------:R3:W-:Y:S02]  /*0c60*/  STG.E desc[UR8][R2.64], R9 ;  /* 0x0000000902007986 */ /* 0x0007e4000c101908 */
.L_x_6:
[----:B------:R-:W-:Y:S05]  /*0c70*/  BSYNC.RECONVERGENT B0 ;  /* 0x0000000000007941 */ /* 0x000fea0003800200 */
.L_x_5:
[----:B------:R-:W-:Y:S04]  /*0c80*/  BSSY.RECONVERGENT B0, `(.L_x_7) ;  /* 0x0000024000007945 */ /* 0x000fe80003800200 */
[----:B------:R-:W-:Y:S05]  /*0c90*/  @P2 BRA `(.L_x_8) ;  /* 0x0000000000882947 */ /* 0x000fea0003800000 */
[----:B--2---:R-:W-:Y:S02]  /*0ca0*/  IABS R17, R8 ;  /* 0x0000000800117213 */ /* 0x004fe40000000000 */
[----:B------:R-:W-:Y:S02]  /*0cb0*/  IABS R12, R13 ;  /* 0x0000000d000c7213 */ /* 0x000fe40000000000 */
[----:B------:R-:W2:Y:S08]  /*0cc0*/  I2F.RP R16, R17 ;  /* 0x0000001100107306 */ /* 0x000eb00000209400 */
[----:B--2---:R-:W2:Y:S02]  /*0cd0*/  MUFU.RCP R16, R16 ;  /* 0x0000001000107308 */ /* 0x004ea40000001000 */
[----:B--2---:R-:W-:-:S06]  /*0ce0*/  IADD3 R14, PT, PT, R16, 0xffffffe, RZ ;  /* 0x0ffffffe100e7810 */ /* 0x004fcc0007ffe0ff */
[----:B------:R2:W5:Y:S02]  /*0cf0*/  F2I.FTZ.U32.TRUNC.NTZ R15, R14 ;  /* 0x0000000e000f7305 */ /* 0x000564000021f000 */
[----:B--2---:R-:W-:Y:S02]  /*0d00*/  IMAD.MOV.U32 R14, RZ, RZ, RZ ;  /* 0x000000ffff0e7224 */ /* 0x004fe400078e00ff */
[----:B-----5:R-:W-:-:S04]  /*0d10*/  IMAD.MOV R10, RZ, RZ, -R15 ;  /* 0x000000ffff0a7224 */ /* 0x020fc800078e0a0f */
[----:B------:R-:W-:-:S04]  /*0d20*/  IMAD R19, R10, R17, RZ ;  /* 0x000000110a137224 */ /* 0x000fc800078e02ff */
[----:B------:R-:W-:-:S06]  /*0d30*/  IMAD.HI.U32 R19, R15, R19, R14 ;  /* 0x000000130f137227 */ /* 0x000fcc00078e000e */
[----:B------:R-:W-:-:S05]  /*0d40*/  IMAD.HI.U32 R10, R19, R12, RZ ;  /* 0x0000000c130a7227 */ /* 0x000fca00078e00ff */
[----:B------:R-:W-:-:S05]  /*0d50*/  IADD3 R15, PT, PT, -R10, RZ, RZ ;  /* 0x000000ff0a0f7210 */ /* 0x000fca0007ffe1ff */
[----:B------:R-:W-:-:S05]  /*0d60*/  IMAD R12, R17, R15, R12 ;  /* 0x0000000f110c7224 */ /* 0x000fca00078e020c */
[----:B------:R-:W-:-:S13]  /*0d70*/  ISETP.GT.U32.AND P2, PT, R17, R12, PT ;  /* 0x0000000c1100720c */ /* 0x000fda0003f44070 */
[----:B------:R-:W-:Y:S02]  /*0d80*/  @!P2 IMAD.IADD R12, R12, 0x1, -R17 ;  /* 0x000000010c0ca824 */ /* 0x000fe400078e0a11 */
[----:B------:R-:W-:Y:S01]  /*0d90*/  @!P2 VIADD R10, R10, 0x1 ;  /* 0x000000010a0aa836 */ /* 0x000fe20000000000 */
[----:B------:R-:W-:Y:S02]  /*0da0*/  ISETP.NE.AND P2, PT, R8, RZ, PT ;  /* 0x000000ff0800720c */ /* 0x000fe40003f45270 */
[----:B------:R-:W-:Y:S02]  /*0db0*/  ISETP.GE.U32.AND P1, PT, R12, R17, PT ;  /* 0x000000110c00720c */ /* 0x000fe40003f26070 */
[----:B------:R-:W-:-:S04]  /*0dc0*/  LOP3.LUT R12, R13, R8, RZ, 0x3c, !PT ;  /* 0x000000080d0c7212 */ /* 0x000fc800078e3cff */
[----:B------:R-:W-:-:S07]  /*0dd0*/  ISETP.GE.AND P3, PT, R12, RZ, PT ;  /* 0x000000ff0c00720c */ /* 0x000fce0003f66270 */
[----:B------:R-:W-:-:S06]  /*0de0*/  @P1 IADD3 R10, PT, PT, R10, 0x1, RZ ;  /* 0x000000010a0a1810 */ /* 0x000fcc0007ffe0ff */
[----:B------:R-:W-:Y:S01]  /*0df0*/  @!P3 IMAD.MOV R10, RZ, RZ, -R10 ;  /* 0x000000ffff0ab224 */ /* 0x000fe200078e0a0a */
[----:B------:R-:W-:-:S05]  /*0e00*/  @!P2 LOP3.LUT R10, RZ, R8, RZ, 0x33, !PT ;  /* 0x00000008ff0aa212 */ /* 0x000fca00078e33ff */
[----:B------:R-:W-:-:S04]  /*0e10*/  IMAD.IADD R10, R10, 0x1, -R0 ;  /* 0x000000010a0a7824 */ /* 0x000fc800078e0a00 */
[----:B------:R-:W-:-:S05]  /*0e20*/  IMAD R10, R10, R8, R5 ;  /* 0x000000080a0a7224 */ /* 0x000fca00078e0205 */
[C---:B------:R-:W-:Y:S01]  /*0e30*/  IADD3 R12, PT, PT, R10.reuse, UR4, RZ ;  /* 0x000000040a0c7c10 */ /* 0x040fe2000fffe0ff */
[----:B------:R-:W-:-:S03]  /*0e40*/  VIADD R10, R10, -UR4 ;  /* 0x800000040a0a7c36 */ /* 0x000fc60008000000 */
[----:B------:R-:W-:-:S04]  /*0e50*/  ISETP.GT.AND P1, PT, R13, R12, PT ;  /* 0x0000000c0d00720c */ /* 0x000fc80003f24270 */
[----:B------:R-:W-:-:S13]  /*0e60*/  ISETP.LT.OR P1, PT, R13, R10, P1 ;  /* 0x0000000a0d00720c */ /* 0x000fda0000f21670 */
[----:B------:R-:W-:Y:S05]  /*0e70*/  @P1 BRA `(.L_x_8) ;  /* 0x0000000000101947 */ /* 0x000fea0003800000 */
[----:B----4-:R-:W-:-:S06]  /*0e80*/  IMAD.WIDE.U32 R12, R13, 0x4, R6 ;  /* 0x000000040d0c7825 */ /* 0x010fcc00078e0006 */
[----:B------:R-:W1:Y:S02]  /*0e90*/  LDG.E R12, desc[UR8][R12.64] ;  /* 0x000000080c0c7981 */ /* 0x000e64000c1e1900 */
[----:B-1-3--:R-:W-:-:S05]  /*0ea0*/  FADD R9, R9, R12 ;  /* 0x0000000c09097221 */ /* 0x00afca0000000000 */
[----:B------:R1:W-:Y:S02]  /*0eb0*/  STG.E desc[UR8][R2.64], R9 ;  /* 0x0000000902007986 */ /* 0x0003e4000c101908 */
.L_x_8:
[----:B------:R-:W-:Y:S05]  /*0ec0*/  BSYNC.RECONVERGENT B0 ;  /* 0x0000000000007941 */ /* 0x000fea0003800200 */
.L_x_7:
[----:B------:R-:W-:Y:S04]  /*0ed0*/  BSSY.RECONVERGENT B0, `(.L_x_9) ;  /* 0x0000025000007945 */ /* 0x000fe80003800200 */
[----:B------:R-:W-:Y:S05]  /*0ee0*/  @P0 BRA `(.L_x_10) ;  /* 0x00000000008c0947 */ /* 0x000fea0003800000 */
[----:B--2---:R-:W-:Y:S01]  /*0ef0*/  IABS R15, R8 ;  /* 0x00000008000f7213 */ /* 0x004fe20000000000 */
[----:B------:R-:W-:-:S03]  /*0f00*/  IMAD.MOV.U32 R12, RZ, RZ, RZ ;  /* 0x000000ffff0c7224 */ /* 0x000fc600078e00ff */
[----:B------:R-:W2:Y:S08]  /*0f10*/  I2F.RP R14, R15 ;  /* 0x0000000f000e7306 */ /* 0x000eb00000209400 */
[----:B--2---:R-:W2:Y:S02]  /*0f20*/  MUFU.RCP R14, R14 ;  /* 0x0000000e000e7308 */ /* 0x004ea40000001000 */
[----:B--2---:R-:W-:-:S06]  /*0f30*/  VIADD R16, R14, 0xffffffe ;  /* 0x0ffffffe0e107836 */ /* 0x004fcc0000000000 */
[----:B------:R-:W2:Y:S02]  /*0f40*/  F2I.FTZ.U32.TRUNC.NTZ R13, R16 ;  /* 0x00000010000d7305 */ /* 0x000ea4000021f000 */
[----:B--2---:R-:W-:-:S05]  /*0f50*/  IADD3 R10, PT, PT, RZ, -R13, RZ ;  /* 0x8000000dff0a7210 */ /* 0x004fca0007ffe0ff */
[----:B------:R-:W-:Y:S01]  /*0f60*/  IMAD R17, R10, R15, RZ ;  /* 0x0000000f0a117224 */ /* 0x000fe200078e02ff */
[----:B------:R-:W-:-:S03]  /*0f70*/  IABS R10, R11 ;  /* 0x0000000b000a7213 */ /* 0x000fc60000000000 */
[----:B------:R-:W-:-:S04]  /*0f80*/  IMAD.HI.U32 R17, R13, R17, R12 ;  /* 0x000000110d117227 */ /* 0x000fc800078e000c */
[----:B------:R-:W-:-:S04]  /*0f90*/  IMAD.MOV.U32 R12, RZ, RZ, R10 ;  /* 0x000000ffff0c7224 */ /* 0x000fc800078e000a */
[----:B------:R-:W-:-:S05]  /*0fa0*/  IMAD.HI.U32 R10, R17, R12, RZ ;  /* 0x0000000c110a7227 */ /* 0x000fca00078e00ff */
[----:B------:R-:W-:-:S05]  /*0fb0*/  IADD3 R13, PT, PT, -R10, RZ, RZ ;  /* 0x000000ff0a0d7210 */ /* 0x000fca0007ffe1ff */
        /* <DEDUP_REMOVED lines=22> */
.L_x_10:
[----:B------:R-:W-:Y:S05]  /*1120*/  BSYNC.RECONVERGENT B0 ;  /* 0x0000000000007941 */ /* 0x000fea0003800200 */
.L_x_9:
[----:B------:R-:W-:Y:S01]  /*1130*/  IADD3 R11, PT, PT, R11, 0x4, RZ ;  /* 0x000000040b0b7810 */ /* 0x000fe20007ffe0ff */
[----:B------:R-:W-:Y:S06]  /*1140*/  @P4 BRA `(.L_x_11) ;  /* 0xfffffff400704947 */ /* 0x000fec000383ffff */
[----:B------:R-:W-:Y:S05]  /*1150*/  EXIT ;  /* 0x000000000000794d */ /* 0x000fea0003800000 */
.L_x_12:
[----:B------:R-:W-:-:S00]  /*1160*/  BRA `(.L_x_12) ;  /* 0xfffffffc00fc7947 */ /* 0x000fc0000383ffff */
[----:B------:R-:W-:-:S00]  /*1170*/  NOP ;  /* 0x0000000000007918 */ /* 0x000fc00000000000 */
        /* <DEDUP_REMOVED lines=8> */
.L_x_13:


//--------------------- .nv.shared.reserved.0     --------------------------
	.section	.nv.shared.reserved.0,"aw",@nobits
	.weak		__nv_reservedSMEM_offset_0_alias
	.size		__nv_reservedSMEM_offset_0_alias, 0, 64
	.other		__nv_reservedSMEM_offset_0_alias,@"STO_CUDA_RESERVED_SHARED STV_DEFAULT"
__nv_reservedSMEM_offset_0_alias:
	.zero		0
	.zero		64


//--------------------- .nv.constant0._Z6suma2DPfS_ii --------------------------
	.section	.nv.constant0._Z6suma2DPfS_ii,"a",@progbits
	.sectionflags	@""
	.align	4
.nv.constant0._Z6suma2DPfS_ii:
	.zero		920


//--------------------- SYMBOLS --------------------------

	.type		.nv.reservedSmem.offset0,@object
	.size		.nv.reservedSmem.offset0,0x4
